//
// Generated by NVIDIA NVVM Compiler
//
// Compiler Build ID: CL-36424714
// Cuda compilation tools, release 13.0, V13.0.88
// Based on NVVM 20.0.0
//

.version 9.0
.target sm_100
.address_size 64

	// .globl	_Z10cudaKernelPi

.visible .entry _Z10cudaKernelPi(
	.param .u64 .ptr .align 1 _Z10cudaKernelPi_param_0
)
{
	.reg .b32 	%r<5>;
	.reg .b64 	%rd<5>;

	ld.param.u64 	%rd1, [_Z10cudaKernelPi_param_0];
	cvta.to.global.u64 	%rd2, %rd1;
	mov.u32 	%r1, %ctaid.x;
	mov.u32 	%r2, %ntid.x;
	mov.u32 	%r3, %tid.x;
	mad.lo.s32 	%r4, %r1, %r2, %r3;
	mul.wide.s32 	%rd3, %r4, 4;
	add.s64 	%rd4, %rd2, %rd3;
	st.global.u32 	[%rd4], %r4;
	ret;

}


// ===== COMPILED SASS (sm_100) =====

	.target	sm_100

	.elftype	@"ET_EXEC"


//--------------------- .note.nv.tkinfo           --------------------------
	.section	.note.nv.tkinfo,"",@"SHT_NOTE"
	.sectionflags	@"SHF_NOTE_NV_TKINFO"
	.tkinfo
        /*0018*/ 	.word	0x00000002
        /*0030*/ 	.string	""
        /*0030*/ 	.string	"ptxas"
        /*0030*/ 	.string	"Cuda compilation tools, release 13.0, V13.0.88"
        /*0030*/ 	.string	"Build cuda_13.0.r13.0/compiler.36424714_0"
        /*0030*/ 	.string	"-arch sm_100 -m 64 "



//--------------------- .note.nv.cuinfo           --------------------------
	.section	.note.nv.cuinfo,"",@"SHT_NOTE"
	.sectionflags	@"SHF_NOTE_NV_CUINFO"
        /*0018*/ 	.short	0x0002
        /*001a*/ 	.short	0x0064
        /*001c*/ 	.short	0x0082
	.zero		2


//--------------------- .nv.info                  --------------------------
	.section	.nv.info,"",@"SHT_CUDA_INFO"
	.align	4


	//----- nvinfo : EIATTR_REGCOUNT
	.align		4
        /*0000*/ 	.byte	0x04, 0x2f
        /*0002*/ 	.short	(.L_1 - .L_0)
	.align		4
.L_0:
        /*0004*/ 	.word	index@(_Z10cudaKernelPi)
        /*0008*/ 	.word	0x00000008


	//----- nvinfo : EIATTR_FRAME_SIZE
	.align		4
.L_1:
        /*000c*/ 	.byte	0x04, 0x11
        /*000e*/ 	.short	(.L_3 - .L_2)
	.align		4
.L_2:
        /*0010*/ 	.word	index@(_Z10cudaKernelPi)
        /*0014*/ 	.word	0x00000000


	//----- nvinfo : EIATTR_MIN_STACK_SIZE
	.align		4
.L_3:
        /*0018*/ 	.byte	0x04, 0x12
        /*001a*/ 	.short	(.L_5 - .L_4)
	.align		4
.L_4:
        /*001c*/ 	.word	index@(_Z10cudaKernelPi)
        /*0020*/ 	.word	0x00000000
.L_5:


//--------------------- .nv.compat                --------------------------
	.section	.nv.compat,"",@"SHT_CUDA_COMPAT_INFO"
	.align	4
        /*0000*/ 	.byte	0x02, 0x09, 0x00, 0x00, 0x02, 0x02, 0x01, 0x00, 0x02, 0x05, 0x05, 0x00, 0x03, 0x07, 0x01, 0x01
        /*0010*/ 	.byte	0x02, 0x03, 0x00, 0x00, 0x02, 0x06, 0x01, 0x00, 0x04, 0x0b, 0x08, 0x00, 0x09, 0x00, 0x00, 0x00
        /*0020*/ 	.byte	0x00, 0x00, 0x00, 0x00


//--------------------- .nv.info._Z10cudaKernelPi --------------------------
	.section	.nv.info._Z10cudaKernelPi,"",@"SHT_CUDA_INFO"
	.sectionflags	@""
	.align	4


	//----- nvinfo : EIATTR_CUDA_API_VERSION
	.align		4
        /*0000*/ 	.byte	0x04, 0x37
        /*0002*/ 	.short	(.L_7 - .L_6)
.L_6:
        /*0004*/ 	.word	0x00000082


	//----- nvinfo : EIATTR_KPARAM_INFO
	.align		4
.L_7:
        /*0008*/ 	.byte	0x04, 0x17
        /*000a*/ 	.short	(.L_9 - .L_8)
.L_8:
        /*000c*/ 	.word	0x00000000
        /*0010*/ 	.short	0x0000
        /*0012*/ 	.short	0x0000
        /*0014*/ 	.byte	0x00, 0xf5, 0x21, 0x00


	//----- nvinfo : EIATTR_SPARSE_MMA_MASK
	.align		4
.L_9:
        /*0018*/ 	.byte	0x03, 0x50
        /*001a*/ 	.short	0x0000


	//----- nvinfo : EIATTR_MAXREG_COUNT
	.align		4
        /*001c*/ 	.byte	0x03, 0x1b
        /*001e*/ 	.short	0x00ff


	//----- nvinfo : EIATTR_MERCURY_ISA_VERSION
	.align		4
        /*0020*/ 	.byte	0x03, 0x5f
        /*0022*/ 	.short	0x0101


	//----- nvinfo : EIATTR_VRC_CTA_INIT_COUNT
	.align		4
        /*0024*/ 	.byte	0x02, 0x4a
	.zero		1
	.zero		1


	//----- nvinfo : EIATTR_EXIT_INSTR_OFFSETS
	.align		4
        /*0028*/ 	.byte	0x04, 0x1c
        /*002a*/ 	.short	(.L_11 - .L_10)


	//   ....[0]....
.L_10:
        /*002c*/ 	.word	0x00000090


	//----- nvinfo : EIATTR_CBANK_PARAM_SIZE
	.align		4
.L_11:
        /*0030*/ 	.byte	0x03, 0x19
        /*0032*/ 	.short	0x0008


	//----- nvinfo : EIATTR_PARAM_CBANK
	.align		4
        /*0034*/ 	.byte	0x04, 0x0a
        /*0036*/ 	.short	(.L_13 - .L_12)
	.align		4
.L_12:
        /*0038*/ 	.word	index@(.nv.constant0._Z10cudaKernelPi)
        /*003c*/ 	.short	0x0380
        /*003e*/ 	.short	0x0008


	//----- nvinfo : EIATTR_SW_WAR
	.align		4
.L_13:
        /*0040*/ 	.byte	0x04, 0x36
        /*0042*/ 	.short	(.L_15 - .L_14)
.L_14:
        /*0044*/ 	.word	0x00000008
.L_15:


//--------------------- .nv.callgraph             --------------------------
	.section	.nv.callgraph,"",@"SHT_CUDA_CALLGRAPH"
	.align	4
	.sectionentsize	8
	.align		4
        /*0000*/ 	.word	0x00000000
	.align		4
        /*0004*/ 	.word	0xffffffff
	.align		4
        /*0008*/ 	.word	0x00000000
	.align		4
        /*000c*/ 	.word	0xfffffffe
	.align		4
        /*0010*/ 	.word	0x00000000
	.align		4
        /*0014*/ 	.word	0xfffffffd
	.align		4
        /*0018*/ 	.word	0x00000000
	.align		4
        /*001c*/ 	.word	0xfffffffc


//--------------------- .text._Z10cudaKernelPi    --------------------------
	.section	.text._Z10cudaKernelPi,"ax",@progbits
	.align	128
        .global         _Z10cudaKernelPi
        .type           _Z10cudaKernelPi,@function
        .size           _Z10cudaKernelPi,(.L_x_1 - _Z10cudaKernelPi)
        .other          _Z10cudaKernelPi,@"STO_CUDA_ENTRY STV_DEFAULT"
_Z10cudaKernelPi:
.text._Z10cudaKernelPi:
[----:B------:R-:W-:Y:S01]  /*0000*/  LDC R1, c[0x0][0x37c] ;  /* 0x0000df00ff017b82 */ /* 0x000fe20000000800 */
[----:B------:R-:W0:Y:S07]  /*0010*/  S2R R0, SR_TID.X ;  /* 0x0000000000007919 */ /* 0x000e2e0000002100 */
[----:B------:R-:W0:Y:S01]  /*0020*/  S2UR UR6, SR_CTAID.X ;  /* 0x00000000000679c3 */ /* 0x000e220000002500 */
[----:B------:R-:W1:Y:S07]  /*0030*/  LDCU.64 UR4, c[0x0][0x358] ;  /* 0x00006b00ff0477ac */ /* 0x000e6e0008000a00 */
[----:B------:R-:W0:Y:S08]  /*0040*/  LDC R5, c[0x0][0x360] ;  /* 0x0000d800ff057b82 */ /* 0x000e300000000800 */
[----:B------:R-:W2:Y:S01]  /*0050*/  LDC.64 R2, c[0x0][0x380] ;  /* 0x0000e000ff027b82 */ /* 0x000ea20000000a00 */
[----:B0-----:R-:W-:-:S04]  /*0060*/  IMAD R5, R5, UR6, R0 ;  /* 0x0000000605057c24 */ /* 0x001fc8000f8e0200 */
[----:B--2---:R-:W-:-:S05]  /*0070*/  IMAD.WIDE R2, R5, 0x4, R2 ;  /* 0x0000000405027825 */ /* 0x004fca00078e0202 */
[----:B-1----:R-:W-:Y:S01]  /*0080*/  STG.E desc[UR4][R2.64], R5 ;  /* 0x0000000502007986 */ /* 0x002fe2000c101904 */
[----:B------:R-:W-:Y:S05]  /*0090*/  EXIT ;  /* 0x000000000000794d */ /* 0x000fea0003800000 */
.L_x_0:
[----:B------:R-:W-:-:S00]  /*00a0*/  BRA `(.L_x_0) ;  /* 0xfffffffc00fc7947 */ /* 0x000fc0000383ffff */
[----:B------:R-:W-:-:S00]  /*00b0*/  NOP ;  /* 0x0000000000007918 */ /* 0x000fc00000000000 */
        /* <DEDUP_REMOVED lines=12> */
.L_x_1:


//--------------------- .nv.shared.reserved.0     --------------------------
	.section	.nv.shared.reserved.0,"aw",@nobits
	.weak		__nv_reservedSMEM_offset_0_alias
	.size		__nv_reservedSMEM_offset_0_alias, 0, 64
	.other		__nv_reservedSMEM_offset_0_alias,@"STO_CUDA_RESERVED_SHARED STV_DEFAULT"
__nv_reservedSMEM_offset_0_alias:
	.zero		0
	.zero		64


//--------------------- .nv.constant0._Z10cudaKernelPi --------------------------
	.section	.nv.constant0._Z10cudaKernelPi,"a",@progbits
	.sectionflags	@""
	.align	4
.nv.constant0._Z10cudaKernelPi:
	.zero		904


//--------------------- SYMBOLS --------------------------

	.type		.nv.reservedSmem.offset0,@object
	.size		.nv.reservedSmem.offset0,0x4
